//
// Generated by NVIDIA NVVM Compiler
//
// Compiler Build ID: CL-36424714
// Cuda compilation tools, release 13.0, V13.0.88
// Based on NVVM 20.0.0
//

.version 9.0
.target sm_100
.address_size 64

	// .globl	_Z11fa1_forwardPfS_S_S_S_S_iifiiii
.extern .shared .align 16 .b8 smem[];

.visible .entry _Z11fa1_forwardPfS_S_S_S_S_iifiiii(
	.param .u64 .ptr .align 1 _Z11fa1_forwardPfS_S_S_S_S_iifiiii_param_0,
	.param .u64 .ptr .align 1 _Z11fa1_forwardPfS_S_S_S_S_iifiiii_param_1,
	.param .u64 .ptr .align 1 _Z11fa1_forwardPfS_S_S_S_S_iifiiii_param_2,
	.param .u64 .ptr .align 1 _Z11fa1_forwardPfS_S_S_S_S_iifiiii_param_3,
	.param .u64 .ptr .align 1 _Z11fa1_forwardPfS_S_S_S_S_iifiiii_param_4,
	.param .u64 .ptr .align 1 _Z11fa1_forwardPfS_S_S_S_S_iifiiii_param_5,
	.param .u32 _Z11fa1_forwardPfS_S_S_S_S_iifiiii_param_6,
	.param .u32 _Z11fa1_forwardPfS_S_S_S_S_iifiiii_param_7,
	.param .f32 _Z11fa1_forwardPfS_S_S_S_S_iifiiii_param_8,
	.param .u32 _Z11fa1_forwardPfS_S_S_S_S_iifiiii_param_9,
	.param .u32 _Z11fa1_forwardPfS_S_S_S_S_iifiiii_param_10,
	.param .u32 _Z11fa1_forwardPfS_S_S_S_S_iifiiii_param_11,
	.param .u32 _Z11fa1_forwardPfS_S_S_S_S_iifiiii_param_12
)
{
	.reg .pred 	%p<23>;
	.reg .b32 	%r<136>;
	.reg .b32 	%f<61>;
	.reg .b64 	%rd<31>;

	ld.param.u64 	%rd4, [_Z11fa1_forwardPfS_S_S_S_S_iifiiii_param_1];
	ld.param.u64 	%rd5, [_Z11fa1_forwardPfS_S_S_S_S_iifiiii_param_2];
	ld.param.u64 	%rd6, [_Z11fa1_forwardPfS_S_S_S_S_iifiiii_param_3];
	ld.param.u32 	%r38, [_Z11fa1_forwardPfS_S_S_S_S_iifiiii_param_6];
	ld.param.u32 	%r39, [_Z11fa1_forwardPfS_S_S_S_S_iifiiii_param_7];
	ld.param.u32 	%r43, [_Z11fa1_forwardPfS_S_S_S_S_iifiiii_param_9];
	ld.param.u32 	%r40, [_Z11fa1_forwardPfS_S_S_S_S_iifiiii_param_10];
	ld.param.u32 	%r41, [_Z11fa1_forwardPfS_S_S_S_S_iifiiii_param_11];
	ld.param.u32 	%r42, [_Z11fa1_forwardPfS_S_S_S_S_iifiiii_param_12];
	cvta.to.global.u64 	%rd1, %rd4;
	cvta.to.global.u64 	%rd2, %rd6;
	cvta.to.global.u64 	%rd3, %rd5;
	mul.lo.s32 	%r1, %r40, %r39;
	mul.lo.s32 	%r2, %r43, %r39;
	mad.lo.s32 	%r3, %r1, 3, %r2;
	setp.lt.s32 	%p1, %r42, 1;
	@%p1 bra 	$L__BB0_30;
	mov.u32 	%r45, %tid.x;
	mul.lo.s32 	%r4, %r39, %r45;
	mov.u32 	%r46, %ctaid.x;
	mul.lo.s32 	%r47, %r39, %r46;
	mov.u32 	%r48, %nctaid.y;
	mad.lo.s32 	%r49, %r38, %r48, %r38;
	mad.lo.s32 	%r5, %r47, %r49, %r4;
	and.b32  	%r6, %r39, 7;
	and.b32  	%r7, %r39, 3;
	and.b32  	%r8, %r39, 2147483640;
	add.s32 	%r50, %r45, %r40;
	mul.lo.s32 	%r51, %r39, %r50;
	shl.b32 	%r52, %r51, 2;
	mov.u32 	%r53, smem;
	add.s32 	%r54, %r52, %r53;
	add.s32 	%r9, %r54, 16;
	shl.b32 	%r55, %r40, 3;
	shl.b32 	%r56, %r45, 2;
	add.s32 	%r57, %r55, %r56;
	mad.lo.s32 	%r58, %r39, %r57, %r53;
	add.s32 	%r10, %r58, 16;
	mov.b32 	%r123, 0;
$L__BB0_2:
	setp.lt.s32 	%p2, %r39, 1;
	@%p2 bra 	$L__BB0_14;
	setp.lt.u32 	%p3, %r39, 8;
	mad.lo.s32 	%r126, %r123, %r1, %r5;
	mov.b32 	%r129, 0;
	@%p3 bra 	$L__BB0_6;
	and.b32  	%r60, %r39, 2147483640;
	neg.s32 	%r127, %r60;
	mov.u32 	%r124, %r10;
	mov.u32 	%r125, %r9;
$L__BB0_5:
	.pragma "nounroll";
	mul.wide.s32 	%rd7, %r126, 4;
	add.s64 	%rd8, %rd1, %rd7;
	add.s64 	%rd9, %rd3, %rd7;
	ld.global.f32 	%f1, [%rd8];
	st.shared.f32 	[%r125+-16], %f1;
	ld.global.f32 	%f2, [%rd9];
	st.shared.f32 	[%r124+-16], %f2;
	ld.global.f32 	%f3, [%rd8+4];
	st.shared.f32 	[%r125+-12], %f3;
	ld.global.f32 	%f4, [%rd9+4];
	st.shared.f32 	[%r124+-12], %f4;
	ld.global.f32 	%f5, [%rd8+8];
	st.shared.f32 	[%r125+-8], %f5;
	ld.global.f32 	%f6, [%rd9+8];
	st.shared.f32 	[%r124+-8], %f6;
	ld.global.f32 	%f7, [%rd8+12];
	st.shared.f32 	[%r125+-4], %f7;
	ld.global.f32 	%f8, [%rd9+12];
	st.shared.f32 	[%r124+-4], %f8;
	ld.global.f32 	%f9, [%rd8+16];
	st.shared.f32 	[%r125], %f9;
	ld.global.f32 	%f10, [%rd9+16];
	st.shared.f32 	[%r124], %f10;
	ld.global.f32 	%f11, [%rd8+20];
	st.shared.f32 	[%r125+4], %f11;
	ld.global.f32 	%f12, [%rd9+20];
	st.shared.f32 	[%r124+4], %f12;
	ld.global.f32 	%f13, [%rd8+24];
	st.shared.f32 	[%r125+8], %f13;
	ld.global.f32 	%f14, [%rd9+24];
	st.shared.f32 	[%r124+8], %f14;
	ld.global.f32 	%f15, [%rd8+28];
	st.shared.f32 	[%r125+12], %f15;
	ld.global.f32 	%f16, [%rd9+28];
	st.shared.f32 	[%r124+12], %f16;
	add.s32 	%r127, %r127, 8;
	add.s32 	%r126, %r126, 8;
	add.s32 	%r125, %r125, 32;
	add.s32 	%r124, %r124, 32;
	setp.ne.s32 	%p4, %r127, 0;
	mov.u32 	%r129, %r8;
	@%p4 bra 	$L__BB0_5;
$L__BB0_6:
	setp.eq.s32 	%p5, %r6, 0;
	@%p5 bra 	$L__BB0_14;
	add.s32 	%r61, %r6, -1;
	setp.lt.u32 	%p6, %r61, 3;
	@%p6 bra 	$L__BB0_9;
	mad.lo.s32 	%r62, %r123, %r1, %r5;
	add.s32 	%r63, %r62, %r129;
	mul.wide.s32 	%rd10, %r63, 4;
	add.s64 	%rd11, %rd1, %rd10;
	ld.global.f32 	%f17, [%rd11];
	add.s32 	%r64, %r129, %r4;
	add.s32 	%r65, %r64, %r1;
	shl.b32 	%r66, %r65, 2;
	add.s32 	%r68, %r53, %r66;
	st.shared.f32 	[%r68], %f17;
	add.s64 	%rd12, %rd3, %rd10;
	ld.global.f32 	%f18, [%rd12];
	shl.b32 	%r69, %r1, 2;
	add.s32 	%r70, %r68, %r69;
	st.shared.f32 	[%r70], %f18;
	ld.global.f32 	%f19, [%rd11+4];
	st.shared.f32 	[%r68+4], %f19;
	ld.global.f32 	%f20, [%rd12+4];
	st.shared.f32 	[%r70+4], %f20;
	ld.global.f32 	%f21, [%rd11+8];
	st.shared.f32 	[%r68+8], %f21;
	ld.global.f32 	%f22, [%rd12+8];
	st.shared.f32 	[%r70+8], %f22;
	ld.global.f32 	%f23, [%rd11+12];
	st.shared.f32 	[%r68+12], %f23;
	ld.global.f32 	%f24, [%rd12+12];
	st.shared.f32 	[%r70+12], %f24;
	add.s32 	%r129, %r129, 4;
$L__BB0_9:
	setp.eq.s32 	%p7, %r7, 0;
	@%p7 bra 	$L__BB0_14;
	setp.eq.s32 	%p8, %r7, 1;
	@%p8 bra 	$L__BB0_12;
	mad.lo.s32 	%r71, %r123, %r1, %r5;
	add.s32 	%r72, %r71, %r129;
	mul.wide.s32 	%rd13, %r72, 4;
	add.s64 	%rd14, %rd1, %rd13;
	ld.global.f32 	%f25, [%rd14];
	add.s32 	%r73, %r129, %r4;
	add.s32 	%r74, %r73, %r1;
	shl.b32 	%r75, %r74, 2;
	add.s32 	%r77, %r53, %r75;
	st.shared.f32 	[%r77], %f25;
	add.s64 	%rd15, %rd3, %rd13;
	ld.global.f32 	%f26, [%rd15];
	shl.b32 	%r78, %r1, 2;
	add.s32 	%r79, %r77, %r78;
	st.shared.f32 	[%r79], %f26;
	ld.global.f32 	%f27, [%rd14+4];
	st.shared.f32 	[%r77+4], %f27;
	ld.global.f32 	%f28, [%rd15+4];
	st.shared.f32 	[%r79+4], %f28;
	add.s32 	%r129, %r129, 2;
$L__BB0_12:
	and.b32  	%r80, %r39, 1;
	setp.eq.b32 	%p9, %r80, 1;
	not.pred 	%p10, %p9;
	@%p10 bra 	$L__BB0_14;
	mad.lo.s32 	%r81, %r123, %r1, %r5;
	add.s32 	%r82, %r81, %r129;
	mul.wide.s32 	%rd16, %r82, 4;
	add.s64 	%rd17, %rd1, %rd16;
	ld.global.f32 	%f29, [%rd17];
	add.s32 	%r83, %r129, %r4;
	add.s32 	%r84, %r83, %r1;
	shl.b32 	%r85, %r84, 2;
	add.s32 	%r87, %r53, %r85;
	st.shared.f32 	[%r87], %f29;
	add.s64 	%rd18, %rd3, %rd16;
	ld.global.f32 	%f30, [%rd18];
	shl.b32 	%r88, %r1, 2;
	add.s32 	%r89, %r87, %r88;
	st.shared.f32 	[%r89], %f30;
$L__BB0_14:
	setp.lt.s32 	%p11, %r41, 1;
	bar.sync 	0;
	@%p11 bra 	$L__BB0_29;
	setp.lt.s32 	%p12, %r39, 1;
	mad.lo.s32 	%r27, %r123, %r2, %r5;
	@%p12 bra 	$L__BB0_29;
	mov.b32 	%r131, 0;
$L__BB0_17:
	setp.lt.u32 	%p13, %r39, 8;
	mov.b32 	%r134, 0;
	@%p13 bra 	$L__BB0_20;
	mov.b32 	%r132, 0;
$L__BB0_19:
	.pragma "nounroll";
	add.s32 	%r93, %r27, %r132;
	mul.wide.s32 	%rd19, %r93, 4;
	add.s64 	%rd20, %rd3, %rd19;
	ld.global.f32 	%f31, [%rd20];
	add.s32 	%r94, %r132, %r4;
	shl.b32 	%r95, %r94, 2;
	add.s32 	%r97, %r53, %r95;
	st.shared.f32 	[%r97], %f31;
	add.s64 	%rd21, %rd2, %rd19;
	ld.global.f32 	%f32, [%rd21];
	shl.b32 	%r98, %r3, 2;
	add.s32 	%r99, %r97, %r98;
	st.shared.f32 	[%r99], %f32;
	ld.global.f32 	%f33, [%rd20+4];
	st.shared.f32 	[%r97+4], %f33;
	ld.global.f32 	%f34, [%rd21+4];
	st.shared.f32 	[%r99+4], %f34;
	ld.global.f32 	%f35, [%rd20+8];
	st.shared.f32 	[%r97+8], %f35;
	ld.global.f32 	%f36, [%rd21+8];
	st.shared.f32 	[%r99+8], %f36;
	ld.global.f32 	%f37, [%rd20+12];
	st.shared.f32 	[%r97+12], %f37;
	ld.global.f32 	%f38, [%rd21+12];
	st.shared.f32 	[%r99+12], %f38;
	ld.global.f32 	%f39, [%rd20+16];
	st.shared.f32 	[%r97+16], %f39;
	ld.global.f32 	%f40, [%rd21+16];
	st.shared.f32 	[%r99+16], %f40;
	ld.global.f32 	%f41, [%rd20+20];
	st.shared.f32 	[%r97+20], %f41;
	ld.global.f32 	%f42, [%rd21+20];
	st.shared.f32 	[%r99+20], %f42;
	ld.global.f32 	%f43, [%rd20+24];
	st.shared.f32 	[%r97+24], %f43;
	ld.global.f32 	%f44, [%rd21+24];
	st.shared.f32 	[%r99+24], %f44;
	ld.global.f32 	%f45, [%rd20+28];
	st.shared.f32 	[%r97+28], %f45;
	ld.global.f32 	%f46, [%rd21+28];
	st.shared.f32 	[%r99+28], %f46;
	add.s32 	%r132, %r132, 8;
	setp.ne.s32 	%p14, %r132, %r8;
	mov.u32 	%r134, %r8;
	@%p14 bra 	$L__BB0_19;
$L__BB0_20:
	setp.eq.s32 	%p15, %r6, 0;
	@%p15 bra 	$L__BB0_28;
	add.s32 	%r100, %r6, -1;
	setp.lt.u32 	%p16, %r100, 3;
	@%p16 bra 	$L__BB0_23;
	add.s32 	%r101, %r27, %r134;
	mul.wide.s32 	%rd22, %r101, 4;
	add.s64 	%rd23, %rd3, %rd22;
	ld.global.f32 	%f47, [%rd23];
	add.s32 	%r102, %r134, %r4;
	shl.b32 	%r103, %r102, 2;
	add.s32 	%r105, %r53, %r103;
	st.shared.f32 	[%r105], %f47;
	add.s64 	%rd24, %rd2, %rd22;
	ld.global.f32 	%f48, [%rd24];
	shl.b32 	%r106, %r3, 2;
	add.s32 	%r107, %r105, %r106;
	st.shared.f32 	[%r107], %f48;
	ld.global.f32 	%f49, [%rd23+4];
	st.shared.f32 	[%r105+4], %f49;
	ld.global.f32 	%f50, [%rd24+4];
	st.shared.f32 	[%r107+4], %f50;
	ld.global.f32 	%f51, [%rd23+8];
	st.shared.f32 	[%r105+8], %f51;
	ld.global.f32 	%f52, [%rd24+8];
	st.shared.f32 	[%r107+8], %f52;
	ld.global.f32 	%f53, [%rd23+12];
	st.shared.f32 	[%r105+12], %f53;
	ld.global.f32 	%f54, [%rd24+12];
	st.shared.f32 	[%r107+12], %f54;
	add.s32 	%r134, %r134, 4;
$L__BB0_23:
	setp.eq.s32 	%p17, %r7, 0;
	@%p17 bra 	$L__BB0_28;
	setp.eq.s32 	%p18, %r7, 1;
	@%p18 bra 	$L__BB0_26;
	add.s32 	%r108, %r27, %r134;
	mul.wide.s32 	%rd25, %r108, 4;
	add.s64 	%rd26, %rd3, %rd25;
	ld.global.f32 	%f55, [%rd26];
	add.s32 	%r109, %r134, %r4;
	shl.b32 	%r110, %r109, 2;
	add.s32 	%r112, %r53, %r110;
	st.shared.f32 	[%r112], %f55;
	add.s64 	%rd27, %rd2, %rd25;
	ld.global.f32 	%f56, [%rd27];
	shl.b32 	%r113, %r3, 2;
	add.s32 	%r114, %r112, %r113;
	st.shared.f32 	[%r114], %f56;
	ld.global.f32 	%f57, [%rd26+4];
	st.shared.f32 	[%r112+4], %f57;
	ld.global.f32 	%f58, [%rd27+4];
	st.shared.f32 	[%r114+4], %f58;
	add.s32 	%r134, %r134, 2;
$L__BB0_26:
	and.b32  	%r115, %r39, 1;
	setp.eq.b32 	%p19, %r115, 1;
	not.pred 	%p20, %p19;
	@%p20 bra 	$L__BB0_28;
	add.s32 	%r116, %r27, %r134;
	mul.wide.s32 	%rd28, %r116, 4;
	add.s64 	%rd29, %rd3, %rd28;
	ld.global.f32 	%f59, [%rd29];
	add.s32 	%r117, %r134, %r4;
	shl.b32 	%r118, %r117, 2;
	add.s32 	%r120, %r53, %r118;
	st.shared.f32 	[%r120], %f59;
	add.s64 	%rd30, %rd2, %rd28;
	ld.global.f32 	%f60, [%rd30];
	shl.b32 	%r121, %r3, 2;
	add.s32 	%r122, %r120, %r121;
	st.shared.f32 	[%r122], %f60;
$L__BB0_28:
	add.s32 	%r131, %r131, 1;
	setp.ne.s32 	%p21, %r131, %r41;
	@%p21 bra 	$L__BB0_17;
$L__BB0_29:
	add.s32 	%r123, %r123, 1;
	setp.ne.s32 	%p22, %r123, %r42;
	@%p22 bra 	$L__BB0_2;
$L__BB0_30:
	ret;

}


// ===== COMPILED SASS (sm_100) =====

	.target	sm_100

	.elftype	@"ET_EXEC"


//--------------------- .note.nv.tkinfo           --------------------------
	.section	.note.nv.tkinfo,"",@"SHT_NOTE"
	.sectionflags	@"SHF_NOTE_NV_TKINFO"
	.tkinfo
        /*0018*/ 	.word	0x00000002
        /*0030*/ 	.string	""
        /*0030*/ 	.string	"ptxas"
        /*0030*/ 	.string	"Cuda compilation tools, release 13.0, V13.0.88"
        /*0030*/ 	.string	"Build cuda_13.0.r13.0/compiler.36424714_0"
        /*0030*/ 	.string	"-arch sm_100 -m 64 "



//--------------------- .note.nv.cuinfo           --------------------------
	.section	.note.nv.cuinfo,"",@"SHT_NOTE"
	.sectionflags	@"SHF_NOTE_NV_CUINFO"
        /*0018*/ 	.short	0x0002
        /*001a*/ 	.short	0x0064
        /*001c*/ 	.short	0x0082
	.zero		2


//--------------------- .nv.info                  --------------------------
	.section	.nv.info,"",@"SHT_CUDA_INFO"
	.align	4


	//----- nvinfo : EIATTR_REGCOUNT
	.align		4
        /*0000*/ 	.byte	0x04, 0x2f
        /*0002*/ 	.short	(.L_1 - .L_0)
	.align		4
.L_0:
        /*0004*/ 	.word	index@(_Z11fa1_forwardPfS_S_S_S_S_iifiiii)
        /*0008*/ 	.word	0x00000020


	//----- nvinfo : EIATTR_FRAME_SIZE
	.align		4
.L_1:
        /*000c*/ 	.byte	0x04, 0x11
        /*000e*/ 	.short	(.L_3 - .L_2)
	.align		4
.L_2:
        /*0010*/ 	.word	index@(_Z11fa1_forwardPfS_S_S_S_S_iifiiii)
        /*0014*/ 	.word	0x00000000


	//----- nvinfo : EIATTR_MIN_STACK_SIZE
	.align		4
.L_3:
        /*0018*/ 	.byte	0x04, 0x12
        /*001a*/ 	.short	(.L_5 - .L_4)
	.align		4
.L_4:
        /*001c*/ 	.word	index@(_Z11fa1_forwardPfS_S_S_S_S_iifiiii)
        /*0020*/ 	.word	0x00000000
.L_5:


//--------------------- .nv.compat                --------------------------
	.section	.nv.compat,"",@"SHT_CUDA_COMPAT_INFO"
	.align	4
        /*0000*/ 	.byte	0x02, 0x09, 0x00, 0x00, 0x02, 0x02, 0x01, 0x00, 0x02, 0x05, 0x05, 0x00, 0x03, 0x07, 0x01, 0x01
        /*0010*/ 	.byte	0x02, 0x03, 0x00, 0x00, 0x02, 0x06, 0x01, 0x00, 0x04, 0x0b, 0x08, 0x00, 0x09, 0x00, 0x00, 0x00
        /*0020*/ 	.byte	0x00, 0x00, 0x00, 0x00


//--------------------- .nv.info._Z11fa1_forwardPfS_S_S_S_S_iifiiii --------------------------
	.section	.nv.info._Z11fa1_forwardPfS_S_S_S_S_iifiiii,"",@"SHT_CUDA_INFO"
	.sectionflags	@""
	.align	4


	//----- nvinfo : EIATTR_CUDA_API_VERSION
	.align		4
        /*0000*/ 	.byte	0x04, 0x37
        /*0002*/ 	.short	(.L_7 - .L_6)
.L_6:
        /*0004*/ 	.word	0x00000082


	//----- nvinfo : EIATTR_KPARAM_INFO
	.align		4
.L_7:
        /*0008*/ 	.byte	0x04, 0x17
        /*000a*/ 	.short	(.L_9 - .L_8)
.L_8:
        /*000c*/ 	.word	0x00000000
        /*0010*/ 	.short	0x000c
        /*0012*/ 	.short	0x0048
        /*0014*/ 	.byte	0x00, 0xf0, 0x11, 0x00


	//----- nvinfo : EIATTR_KPARAM_INFO
	.align		4
.L_9:
        /*0018*/ 	.byte	0x04, 0x17
        /*001a*/ 	.short	(.L_11 - .L_10)
.L_10:
        /*001c*/ 	.word	0x00000000
        /*0020*/ 	.short	0x000b
        /*0022*/ 	.short	0x0044
        /*0024*/ 	.byte	0x00, 0xf0, 0x11, 0x00


	//----- nvinfo : EIATTR_KPARAM_INFO
	.align		4
.L_11:
        /*0028*/ 	.byte	0x04, 0x17
        /*002a*/ 	.short	(.L_13 - .L_12)
.L_12:
        /*002c*/ 	.word	0x00000000
        /*0030*/ 	.short	0x000a
        /*0032*/ 	.short	0x0040
        /*0034*/ 	.byte	0x00, 0xf0, 0x11, 0x00


	//----- nvinfo : EIATTR_KPARAM_INFO
	.align		4
.L_13:
        /*0038*/ 	.byte	0x04, 0x17
        /*003a*/ 	.short	(.L_15 - .L_14)
.L_14:
        /*003c*/ 	.word	0x00000000
        /*0040*/ 	.short	0x0009
        /*0042*/ 	.short	0x003c
        /*0044*/ 	.byte	0x00, 0xf0, 0x11, 0x00


	//----- nvinfo : EIATTR_KPARAM_INFO
	.align		4
.L_15:
        /*0048*/ 	.byte	0x04, 0x17
        /*004a*/ 	.short	(.L_17 - .L_16)
.L_16:
        /*004c*/ 	.word	0x00000000
        /*0050*/ 	.short	0x0008
        /*0052*/ 	.short	0x0038
        /*0054*/ 	.byte	0x00, 0xf0, 0x11, 0x00


	//----- nvinfo : EIATTR_KPARAM_INFO
	.align		4
.L_17:
        /*0058*/ 	.byte	0x04, 0x17
        /*005a*/ 	.short	(.L_19 - .L_18)
.L_18:
        /*005c*/ 	.word	0x00000000
        /*0060*/ 	.short	0x0007
        /*0062*/ 	.short	0x0034
        /*0064*/ 	.byte	0x00, 0xf0, 0x11, 0x00


	//----- nvinfo : EIATTR_KPARAM_INFO
	.align		4
.L_19:
        /*0068*/ 	.byte	0x04, 0x17
        /*006a*/ 	.short	(.L_21 - .L_20)
.L_20:
        /*006c*/ 	.word	0x00000000
        /*0070*/ 	.short	0x0006
        /*0072*/ 	.short	0x0030
        /*0074*/ 	.byte	0x00, 0xf0, 0x11, 0x00


	//----- nvinfo : EIATTR_KPARAM_INFO
	.align		4
.L_21:
        /*0078*/ 	.byte	0x04, 0x17
        /*007a*/ 	.short	(.L_23 - .L_22)
.L_22:
        /*007c*/ 	.word	0x00000000
        /*0080*/ 	.short	0x0005
        /*0082*/ 	.short	0x0028
        /*0084*/ 	.byte	0x00, 0xf5, 0x21, 0x00


	//----- nvinfo : EIATTR_KPARAM_INFO
	.align		4
.L_23:
        /*0088*/ 	.byte	0x04, 0x17
        /*008a*/ 	.short	(.L_25 - .L_24)
.L_24:
        /*008c*/ 	.word	0x00000000
        /*0090*/ 	.short	0x0004
        /*0092*/ 	.short	0x0020
        /*0094*/ 	.byte	0x00, 0xf5, 0x21, 0x00


	//----- nvinfo : EIATTR_KPARAM_INFO
	.align		4
.L_25:
        /*0098*/ 	.byte	0x04, 0x17
        /*009a*/ 	.short	(.L_27 - .L_26)
.L_26:
        /*009c*/ 	.word	0x00000000
        /*00a0*/ 	.short	0x0003
        /*00a2*/ 	.short	0x0018
        /*00a4*/ 	.byte	0x00, 0xf5, 0x21, 0x00


	//----- nvinfo : EIATTR_KPARAM_INFO
	.align		4
.L_27:
        /*00a8*/ 	.byte	0x04, 0x17
        /*00aa*/ 	.short	(.L_29 - .L_28)
.L_28:
        /*00ac*/ 	.word	0x00000000
        /*00b0*/ 	.short	0x0002
        /*00b2*/ 	.short	0x0010
        /*00b4*/ 	.byte	0x00, 0xf5, 0x21, 0x00


	//----- nvinfo : EIATTR_KPARAM_INFO
	.align		4
.L_29:
        /*00b8*/ 	.byte	0x04, 0x17
        /*00ba*/ 	.short	(.L_31 - .L_30)
.L_30:
        /*00bc*/ 	.word	0x00000000
        /*00c0*/ 	.short	0x0001
        /*00c2*/ 	.short	0x0008
        /*00c4*/ 	.byte	0x00, 0xf5, 0x21, 0x00


	//----- nvinfo : EIATTR_KPARAM_INFO
	.align		4
.L_31:
        /*00c8*/ 	.byte	0x04, 0x17
        /*00ca*/ 	.short	(.L_33 - .L_32)
.L_32:
        /*00cc*/ 	.word	0x00000000
        /*00d0*/ 	.short	0x0000
        /*00d2*/ 	.short	0x0000
        /*00d4*/ 	.byte	0x00, 0xf5, 0x21, 0x00


	//----- nvinfo : EIATTR_SPARSE_MMA_MASK
	.align		4
.L_33:
        /*00d8*/ 	.byte	0x03, 0x50
        /*00da*/ 	.short	0x0000


	//----- nvinfo : EIATTR_MAXREG_COUNT
	.align		4
        /*00dc*/ 	.byte	0x03, 0x1b
        /*00de*/ 	.short	0x00ff


	//----- nvinfo : EIATTR_NUM_BARRIERS
	.align		4
        /*00e0*/ 	.byte	0x02, 0x4c
        /*00e2*/ 	.byte	0x01
	.zero		1


	//----- nvinfo : EIATTR_MERCURY_ISA_VERSION
	.align		4
        /*00e4*/ 	.byte	0x03, 0x5f
        /*00e6*/ 	.short	0x0101


	//----- nvinfo : EIATTR_VRC_CTA_INIT_COUNT
	.align		4
        /*00e8*/ 	.byte	0x02, 0x4a
	.zero		1
	.zero		1


	//----- nvinfo : EIATTR_EXIT_INSTR_OFFSETS
	.align		4
        /*00ec*/ 	.byte	0x04, 0x1c
        /*00ee*/ 	.short	(.L_35 - .L_34)


	//   ....[0]....
.L_34:
        /*00f0*/ 	.word	0x00000030


	//   ....[1]....
        /*00f4*/ 	.word	0x000011e0


	//----- nvinfo : EIATTR_CBANK_PARAM_SIZE
	.align		4
.L_35:
        /*00f8*/ 	.byte	0x03, 0x19
        /*00fa*/ 	.short	0x004c


	//----- nvinfo : EIATTR_PARAM_CBANK
	.align		4
        /*00fc*/ 	.byte	0x04, 0x0a
        /*00fe*/ 	.short	(.L_37 - .L_36)
	.align		4
.L_36:
        /*0100*/ 	.word	index@(.nv.constant0._Z11fa1_forwardPfS_S_S_S_S_iifiiii)
        /*0104*/ 	.short	0x0380
        /*0106*/ 	.short	0x004c


	//----- nvinfo : EIATTR_SW_WAR
	.align		4
.L_37:
        /*0108*/ 	.byte	0x04, 0x36
        /*010a*/ 	.short	(.L_39 - .L_38)
.L_38:
        /*010c*/ 	.word	0x00000008
.L_39:


//--------------------- .nv.callgraph             --------------------------
	.section	.nv.callgraph,"",@"SHT_CUDA_CALLGRAPH"
	.align	4
	.sectionentsize	8
	.align		4
        /*0000*/ 	.word	0x00000000
	.align		4
        /*0004*/ 	.word	0xffffffff
	.align		4
        /*0008*/ 	.word	0x00000000
	.align		4
        /*000c*/ 	.word	0xfffffffe
	.align		4
        /*0010*/ 	.word	0x00000000
	.align		4
        /*0014*/ 	.word	0xfffffffd
	.align		4
        /*0018*/ 	.word	0x00000000
	.align		4
        /*001c*/ 	.word	0xfffffffc


//--------------------- .text._Z11fa1_forwardPfS_S_S_S_S_iifiiii --------------------------
	.section	.text._Z11fa1_forwardPfS_S_S_S_S_iifiiii,"ax",@progbits
	.align	128
        .global         _Z11fa1_forwardPfS_S_S_S_S_iifiiii
        .type           _Z11fa1_forwardPfS_S_S_S_S_iifiiii,@function
        .size           _Z11fa1_forwardPfS_S_S_S_S_iifiiii,(.L_x_12 - _Z11fa1_forwardPfS_S_S_S_S_iifiiii)
        .other          _Z11fa1_forwardPfS_S_S_S_S_iifiiii,@"STO_CUDA_ENTRY STV_DEFAULT"
_Z11fa1_forwardPfS_S_S_S_S_iifiiii:
.text._Z11fa1_forwardPfS_S_S_S_S_iifiiii:
[----:B------:R-:W-:Y:S08]  /*0000*/  LDC R1, c[0x0][0x37c] ;  /* 0x0000df00ff017b82 */ /* 0x000ff00000000800 */
[----:B------:R-:W0:Y:S02]  /*0010*/  LDC R0, c[0x0][0x3c8] ;  /* 0x0000f200ff007b82 */ /* 0x000e240000000800 */
[----:B0-----:R-:W-:-:S13]  /*0020*/  ISETP.GE.AND P0, PT, R0, 0x1, PT ;  /* 0x000000010000780c */ /* 0x001fda0003f06270 */
[----:B------:R-:W-:Y:S05]  /*0030*/  @!P0 EXIT ;  /* 0x000000000000894d */ /* 0x000fea0003800000 */
[----:B------:R-:W0:Y:S01]  /*0040*/  S2R R0, SR_TID.X ;  /* 0x0000000000007919 */ /* 0x000e220000002100 */
[----:B------:R-:W0:Y:S01]  /*0050*/  LDC R11, c[0x0][0x3c0] ;  /* 0x0000f000ff0b7b82 */ /* 0x000e220000000800 */
[----:B------:R-:W1:Y:S01]  /*0060*/  LDCU UR6, c[0x0][0x374] ;  /* 0x00006e80ff0677ac */ /* 0x000e620008000800 */
[----:B------:R-:W-:Y:S01]  /*0070*/  UMOV UR4, 0x400 ;  /* 0x0000040000047882 */ /* 0x000fe20000000000 */
[----:B------:R-:W2:Y:S05]  /*0080*/  LDCU.64 UR8, c[0x0][0x358] ;  /* 0x00006b00ff0877ac */ /* 0x000eaa0008000a00 */
[----:B------:R-:W3:Y:S08]  /*0090*/  S2UR UR7, SR_CgaCtaId ;  /* 0x00000000000779c3 */ /* 0x000ef00000008800 */
[----:B------:R-:W4:Y:S08]  /*00a0*/  LDC R12, c[0x0][0x3b4] ;  /* 0x0000ed00ff0c7b82 */ /* 0x000f300000000800 */
[----:B------:R-:W1:Y:S01]  /*00b0*/  LDC R7, c[0x0][0x3b0] ;  /* 0x0000ec00ff077b82 */ /* 0x000e620000000800 */
[----:B0-----:R-:W-:-:S07]  /*00c0*/  IADD3 R5, PT, PT, R0, R11, RZ ;  /* 0x0000000b00057210 */ /* 0x001fce0007ffe0ff */
[----:B------:R-:W0:Y:S01]  /*00d0*/  LDC R9, c[0x0][0x3bc] ;  /* 0x0000ef00ff097b82 */ /* 0x000e220000000800 */
[----:B------:R-:W-:Y:S01]  /*00e0*/  IMAD R8, R11, 0x2, R0 ;  /* 0x000000020b087824 */ /* 0x000fe200078e0200 */
[----:B---3--:R-:W-:-:S03]  /*00f0*/  ULEA UR7, UR7, UR4, 0x18 ;  /* 0x0000000407077291 */ /* 0x008fc6000f8ec0ff */
[----:B------:R-:W-:Y:S01]  /*0100*/  UMOV UR4, URZ ;  /* 0x000000ff00047c82 */ /* 0x000fe20008000000 */
[----:B------:R-:W-:Y:S02]  /*0110*/  SHF.L.U32 R8, R8, 0x2, RZ ;  /* 0x0000000208087819 */ /* 0x000fe400000006ff */
[----:B------:R-:W3:Y:S01]  /*0120*/  S2UR UR5, SR_CTAID.X ;  /* 0x00000000000579c3 */ /* 0x000ee20000002500 */
[-C--:B----4-:R-:W-:Y:S01]  /*0130*/  IMAD R6, R5, R12.reuse, RZ ;  /* 0x0000000c05067224 */ /* 0x090fe200078e02ff */
[C---:B------:R-:W-:Y:S01]  /*0140*/  LOP3.LUT R3, R12.reuse, 0x7, RZ, 0xc0, !PT ;  /* 0x000000070c037812 */ /* 0x040fe200078ec0ff */
[-C--:B------:R-:W-:Y:S01]  /*0150*/  IMAD R2, R11, R12.reuse, RZ ;  /* 0x0000000c0b027224 */ /* 0x080fe200078e02ff */
[----:B------:R-:W-:Y:S01]  /*0160*/  LOP3.LUT R4, R12, 0x3, RZ, 0xc0, !PT ;  /* 0x000000030c047812 */ /* 0x000fe200078ec0ff */
[----:B------:R-:W-:Y:S01]  /*0170*/  IMAD R10, R8, R12, UR7 ;  /* 0x00000007080a7e24 */ /* 0x000fe2000f8e020c */
[----:B------:R-:W-:Y:S01]  /*0180*/  LOP3.LUT R8, R12, 0x7ffffff8, RZ, 0xc0, !PT ;  /* 0x7ffffff80c087812 */ /* 0x000fe200078ec0ff */
[----:B-1----:R-:W-:-:S03]  /*0190*/  IMAD R7, R7, UR6, R7 ;  /* 0x0000000607077c24 */ /* 0x002fc6000f8e0207 */
[----:B------:R-:W-:Y:S01]  /*01a0*/  IADD3 R10, PT, PT, R10, 0x10, RZ ;  /* 0x000000100a0a7810 */ /* 0x000fe20007ffe0ff */
[----:B0-----:R-:W-:Y:S02]  /*01b0*/  IMAD R11, R11, 0x3, R9 ;  /* 0x000000030b0b7824 */ /* 0x001fe400078e0209 */
[----:B------:R-:W-:Y:S01]  /*01c0*/  IMAD R5, R12, R9, RZ ;  /* 0x000000090c057224 */ /* 0x000fe200078e02ff */
[----:B------:R-:W-:Y:S01]  /*01d0*/  LEA R9, R6, UR7, 0x2 ;  /* 0x0000000706097c11 */ /* 0x000fe2000f8e10ff */
[-C--:B------:R-:W-:Y:S02]  /*01e0*/  IMAD R6, R11, R12.reuse, RZ ;  /* 0x0000000c0b067224 */ /* 0x080fe400078e02ff */
[----:B---3--:R-:W-:Y:S02]  /*01f0*/  IMAD R7, R7, UR5, R0 ;  /* 0x0000000507077c24 */ /* 0x008fe4000f8e0200 */
[----:B------:R-:W-:Y:S02]  /*0200*/  VIADD R9, R9, 0x10 ;  /* 0x0000001009097836 */ /* 0x000fe40000000000 */
[----:B--2---:R-:W-:-:S07]  /*0210*/  IMAD R7, R7, R12, RZ ;  /* 0x0000000c07077224 */ /* 0x004fce00078e02ff */
.L_x_10:
[----:B01----:R-:W0:Y:S02]  /*0220*/  LDC R11, c[0x0][0x3b4] ;  /* 0x0000ed00ff0b7b82 */ /* 0x003e240000000800 */
[----:B0-----:R-:W-:-:S13]  /*0230*/  ISETP.GE.AND P0, PT, R11, 0x1, PT ;  /* 0x000000010b00780c */ /* 0x001fda0003f06270 */
[----:B------:R-:W-:Y:S05]  /*0240*/  @!P0 BRA `(.L_x_0) ;  /* 0x0000000400e48947 */ /* 0x000fea0003800000 */
[----:B------:R-:W-:Y:S01]  /*0250*/  ISETP.GE.U32.AND P1, PT, R11, 0x8, PT ;  /* 0x000000080b00780c */ /* 0x000fe20003f26070 */
[----:B------:R-:W-:-:S12]  /*0260*/  IMAD.MOV.U32 R20, RZ, RZ, RZ ;  /* 0x000000ffff147224 */ /* 0x000fd800078e00ff */
[----:B------:R-:W-:Y:S05]  /*0270*/  @!P1 BRA `(.L_x_1) ;  /* 0x0000000000c09947 */ /* 0x000fea0003800000 */
[----:B------:R-:W-:Y:S01]  /*0280*/  LOP3.LUT R8, R11, 0x7ffffff8, RZ, 0xc0, !PT ;  /* 0x7ffffff80b087812 */ /* 0x000fe200078ec0ff */
[----:B------:R-:W-:Y:S01]  /*0290*/  IMAD R17, R2, UR4, R7 ;  /* 0x0000000402117c24 */ /* 0x000fe2000f8e0207 */
[----:B------:R-:W-:Y:S01]  /*02a0*/  MOV R18, R10 ;  /* 0x0000000a00127202 */ /* 0x000fe20000000f00 */
[----:B------:R-:W-:Y:S01]  /*02b0*/  IMAD.MOV.U32 R16, RZ, RZ, R9 ;  /* 0x000000ffff107224 */ /* 0x000fe200078e0009 */
[----:B------:R-:W-:-:S07]  /*02c0*/  IADD3 R19, PT, PT, -R8, RZ, RZ ;  /* 0x000000ff08137210 */ /* 0x000fce0007ffe1ff */
.L_x_2:
[----:B------:R-:W0:Y:S08]  /*02d0*/  LDC.64 R14, c[0x0][0x388] ;  /* 0x0000e200ff0e7b82 */ /* 0x000e300000000a00 */
[----:B------:R-:W1:Y:S01]  /*02e0*/  LDC.64 R12, c[0x0][0x390] ;  /* 0x0000e400ff0c7b82 */ /* 0x000e620000000a00 */
[----:B0-----:R-:W-:-:S05]  /*02f0*/  IMAD.WIDE R14, R17, 0x4, R14 ;  /* 0x00000004110e7825 */ /* 0x001fca00078e020e */
[----:B------:R-:W2:Y:S01]  /*0300*/  LDG.E R26, desc[UR8][R14.64] ;  /* 0x000000080e1a7981 */ /* 0x000ea2000c1e1900 */
[----:B-1----:R-:W-:-:S03]  /*0310*/  IMAD.WIDE R12, R17, 0x4, R12 ;  /* 0x00000004110c7825 */ /* 0x002fc600078e020c */
[----:B------:R-:W3:Y:S04]  /*0320*/  LDG.E R27, desc[UR8][R14.64+0x4] ;  /* 0x000004080e1b7981 */ /* 0x000ee8000c1e1900 */
[----:B------:R-:W4:Y:S04]  /*0330*/  LDG.E R28, desc[UR8][R12.64] ;  /* 0x000000080c1c7981 */ /* 0x000f28000c1e1900 */
[----:B------:R-:W5:Y:S04]  /*0340*/  LDG.E R21, desc[UR8][R12.64+0x4] ;  /* 0x000004080c157981 */ /* 0x000f68000c1e1900 */
[----:B------:R-:W5:Y:S04]  /*0350*/  LDG.E R23, desc[UR8][R14.64+0x8] ;  /* 0x000008080e177981 */ /* 0x000f68000c1e1900 */
[----:B------:R-:W5:Y:S04]  /*0360*/  LDG.E R25, desc[UR8][R12.64+0x8] ;  /* 0x000008080c197981 */ /* 0x000f68000c1e1900 */
[----:B------:R-:W5:Y:S04]  /*0370*/  LDG.E R22, desc[UR8][R14.64+0x10] ;  /* 0x000010080e167981 */ /* 0x000f68000c1e1900 */
[----:B------:R-:W5:Y:S04]  /*0380*/  LDG.E R20, desc[UR8][R14.64+0x14] ;  /* 0x000014080e147981 */ /* 0x000f68000c1e1900 */
[----:B------:R-:W5:Y:S04]  /*0390*/  LDG.E R29, desc[UR8][R14.64+0x18] ;  /* 0x000018080e1d7981 */ /* 0x000f68000c1e1900 */
[----:B------:R-:W5:Y:S04]  /*03a0*/  LDG.E R24, desc[UR8][R14.64+0x1c] ;  /* 0x00001c080e187981 */ /* 0x000f68000c1e1900 */
[----:B--2---:R0:W-:Y:S04]  /*03b0*/  STS [R16+-0x10], R26 ;  /* 0xfffff01a10007388 */ /* 0x0041e80000000800 */
[----:B----4-:R-:W-:Y:S04]  /*03c0*/  STS [R18+-0x10], R28 ;  /* 0xfffff01c12007388 */ /* 0x010fe80000000800 */
[----:B---3--:R1:W-:Y:S04]  /*03d0*/  STS [R16+-0xc], R27 ;  /* 0xfffff41b10007388 */ /* 0x0083e80000000800 */
[----:B-----5:R2:W-:Y:S04]  /*03e0*/  STS [R18+-0xc], R21 ;  /* 0xfffff41512007388 */ /* 0x0205e80000000800 */
[----:B0-----:R-:W3:Y:S04]  /*03f0*/  LDG.E R26, desc[UR8][R12.64+0x10] ;  /* 0x000010080c1a7981 */ /* 0x001ee8000c1e1900 */
[----:B-1----:R-:W4:Y:S04]  /*0400*/  LDG.E R27, desc[UR8][R14.64+0xc] ;  /* 0x00000c080e1b7981 */ /* 0x002f28000c1e1900 */
[----:B--2---:R-:W2:Y:S04]  /*0410*/  LDG.E R21, desc[UR8][R12.64+0xc] ;  /* 0x00000c080c157981 */ /* 0x004ea8000c1e1900 */
[----:B------:R-:W5:Y:S04]  /*0420*/  LDG.E R28, desc[UR8][R12.64+0x14] ;  /* 0x000014080c1c7981 */ /* 0x000f68000c1e1900 */
[----:B------:R0:W-:Y:S04]  /*0430*/  STS [R16+-0x8], R23 ;  /* 0xfffff81710007388 */ /* 0x0001e80000000800 */
[----:B------:R1:W-:Y:S04]  /*0440*/  STS [R18+-0x8], R25 ;  /* 0xfffff81912007388 */ /* 0x0003e80000000800 */
[----:B0-----:R-:W5:Y:S04]  /*0450*/  LDG.E R23, desc[UR8][R12.64+0x18] ;  /* 0x000018080c177981 */ /* 0x001f68000c1e1900 */
[----:B-1----:R-:W5:Y:S01]  /*0460*/  LDG.E R25, desc[UR8][R12.64+0x1c] ;  /* 0x00001c080c197981 */ /* 0x002f62000c1e1900 */
[----:B------:R-:W-:-:S05]  /*0470*/  VIADD R19, R19, 0x8 ;  /* 0x0000000813137836 */ /* 0x000fca0000000000 */
[----:B------:R-:W-:Y:S02]  /*0480*/  ISETP.NE.AND P1, PT, R19, RZ, PT ;  /* 0x000000ff1300720c */ /* 0x000fe40003f25270 */
[----:B------:R-:W-:Y:S01]  /*0490*/  IADD3 R17, PT, PT, R17, 0x8, RZ ;  /* 0x0000000811117810 */ /* 0x000fe20007ffe0ff */
[----:B----4-:R-:W-:Y:S04]  /*04a0*/  STS [R16+-0x4], R27 ;  /* 0xfffffc1b10007388 */ /* 0x010fe80000000800 */
[----:B--2---:R-:W-:Y:S04]  /*04b0*/  STS [R18+-0x4], R21 ;  /* 0xfffffc1512007388 */ /* 0x004fe80000000800 */
[----:B------:R-:W-:Y:S04]  /*04c0*/  STS [R16], R22 ;  /* 0x0000001610007388 */ /* 0x000fe80000000800 */
[----:B---3--:R-:W-:Y:S04]  /*04d0*/  STS [R18], R26 ;  /* 0x0000001a12007388 */ /* 0x008fe80000000800 */
[----:B------:R-:W-:Y:S04]  /*04e0*/  STS [R16+0x4], R20 ;  /* 0x0000041410007388 */ /* 0x000fe80000000800 */
[----:B-----5:R-:W-:Y:S04]  /*04f0*/  STS [R18+0x4], R28 ;  /* 0x0000041c12007388 */ /* 0x020fe80000000800 */
[----:B------:R-:W-:Y:S04]  /*0500*/  STS [R16+0x8], R29 ;  /* 0x0000081d10007388 */ /* 0x000fe80000000800 */
[----:B------:R-:W-:Y:S04]  /*0510*/  STS [R18+0x8], R23 ;  /* 0x0000081712007388 */ /* 0x000fe80000000800 */
[----:B------:R0:W-:Y:S04]  /*0520*/  STS [R16+0xc], R24 ;  /* 0x00000c1810007388 */ /* 0x0001e80000000800 */
[----:B------:R1:W-:Y:S01]  /*0530*/  STS [R18+0xc], R25 ;  /* 0x00000c1912007388 */ /* 0x0003e20000000800 */
[----:B0-----:R-:W-:Y:S01]  /*0540*/  VIADD R16, R16, 0x20 ;  /* 0x0000002010107836 */ /* 0x001fe20000000000 */
[----:B-1----:R-:W-:Y:S01]  /*0550*/  IADD3 R18, PT, PT, R18, 0x20, RZ ;  /* 0x0000002012127810 */ /* 0x002fe20007ffe0ff */
[----:B------:R-:W-:Y:S06]  /*0560*/  @P1 BRA `(.L_x_2) ;  /* 0xfffffffc00581947 */ /* 0x000fec000383ffff */
[----:B------:R-:W-:-:S07]  /*0570*/  IMAD.MOV.U32 R20, RZ, RZ, R8 ;  /* 0x000000ffff147224 */ /* 0x000fce00078e0008 */
.L_x_1:
[----:B------:R-:W-:-:S13]  /*0580*/  ISETP.NE.AND P1, PT, R3, RZ, PT ;  /* 0x000000ff0300720c */ /* 0x000fda0003f25270 */
[----:B------:R-:W-:Y:S05]  /*0590*/  @!P1 BRA `(.L_x_0) ;  /* 0x0000000400109947 */ /* 0x000fea0003800000 */
[----:B------:R-:W-:Y:S02]  /*05a0*/  IADD3 R12, PT, PT, R3, -0x1, RZ ;  /* 0xffffffff030c7810 */ /* 0x000fe40007ffe0ff */
[----:B------:R-:W-:Y:S02]  /*05b0*/  ISETP.NE.AND P2, PT, R4, RZ, PT ;  /* 0x000000ff0400720c */ /* 0x000fe40003f45270 */
[----:B------:R-:W-:-:S13]  /*05c0*/  ISETP.GE.U32.AND P1, PT, R12, 0x3, PT ;  /* 0x000000030c00780c */ /* 0x000fda0003f26070 */
[----:B------:R-:W-:Y:S05]  /*05d0*/  @!P1 BRA `(.L_x_3) ;  /* 0x00000000006c9947 */ /* 0x000fea0003800000 */
[----:B------:R-:W0:Y:S01]  /*05e0*/  LDC.64 R14, c[0x0][0x388] ;  /* 0x0000e200ff0e7b82 */ /* 0x000e220000000a00 */
[----:B------:R-:W-:-:S04]  /*05f0*/  IMAD R17, R2, UR4, R7 ;  /* 0x0000000402117c24 */ /* 0x000fc8000f8e0207 */
[----:B------:R-:W-:-:S03]  /*0600*/  IMAD.IADD R17, R17, 0x1, R20 ;  /* 0x0000000111117824 */ /* 0x000fc600078e0214 */
        /* <DEDUP_REMOVED lines=10> */
[----:B------:R-:W5:Y:S01]  /*06b0*/  LDG.E R23, desc[UR8][R12.64+0xc] ;  /* 0x00000c080c177981 */ /* 0x000f62000c1e1900 */
[----:B------:R-:W-:-:S05]  /*06c0*/  IMAD R17, R0, R11, R20 ;  /* 0x0000000b00117224 */ /* 0x000fca00078e0214 */
[----:B------:R-:W-:-:S04]  /*06d0*/  IADD3 R17, PT, PT, R2, R17, RZ ;  /* 0x0000001102117210 */ /* 0x000fc80007ffe0ff */
[----:B------:R-:W-:-:S05]  /*06e0*/  LEA R17, R17, UR7, 0x2 ;  /* 0x0000000711117c11 */ /* 0x000fca000f8e10ff */
[----:B------:R-:W-:Y:S01]  /*06f0*/  IMAD R19, R2, 0x4, R17 ;  /* 0x0000000402137824 */ /* 0x000fe200078e0211 */
[----:B------:R-:W-:Y:S01]  /*0700*/  IADD3 R20, PT, PT, R20, 0x4, RZ ;  /* 0x0000000414147810 */ /* 0x000fe20007ffe0ff */
[----:B--2---:R0:W-:Y:S04]  /*0710*/  STS [R17], R16 ;  /* 0x0000001011007388 */ /* 0x0041e80000000800 */
[----:B----4-:R0:W-:Y:S04]  /*0720*/  STS [R19], R18 ;  /* 0x0000001213007388 */ /* 0x0101e80000000800 */
[----:B---3--:R0:W-:Y:S04]  /*0730*/  STS [R17+0x4], R22 ;  /* 0x0000041611007388 */ /* 0x0081e80000000800 */
[----:B-----5:R0:W-:Y:S04]  /*0740*/  STS [R19+0x4], R24 ;  /* 0x0000041813007388 */ /* 0x0201e80000000800 */
[----:B------:R0:W-:Y:S04]  /*0750*/  STS [R17+0x8], R26 ;  /* 0x0000081a11007388 */ /* 0x0001e80000000800 */
[----:B------:R0:W-:Y:S04]  /*0760*/  STS [R19+0x8], R28 ;  /* 0x0000081c13007388 */ /* 0x0001e80000000800 */
[----:B------:R0:W-:Y:S04]  /*0770*/  STS [R17+0xc], R21 ;  /* 0x00000c1511007388 */ /* 0x0001e80000000800 */
[----:B------:R0:W-:Y:S02]  /*0780*/  STS [R19+0xc], R23 ;  /* 0x00000c1713007388 */ /* 0x0001e40000000800 */
.L_x_3:
[----:B------:R-:W-:Y:S05]  /*0790*/  @!P2 BRA `(.L_x_0) ;  /* 0x000000000090a947 */ /* 0x000fea0003800000 */
[----:B------:R-:W-:Y:S02]  /*07a0*/  LOP3.LUT R12, R11, 0x1, RZ, 0xc0, !PT ;  /* 0x000000010b0c7812 */ /* 0x000fe400078ec0ff */
[----:B------:R-:W-:Y:S02]  /*07b0*/  ISETP.NE.AND P1, PT, R4, 0x1, PT ;  /* 0x000000010400780c */ /* 0x000fe40003f25270 */
[----:B------:R-:W-:-:S11]  /*07c0*/  ISETP.NE.U32.AND P2, PT, R12, 0x1, PT ;  /* 0x000000010c00780c */ /* 0x000fd60003f45070 */
[----:B0-----:R-:W0:Y:S01]  /*07d0*/  @P1 LDC.64 R16, c[0x0][0x388] ;  /* 0x0000e200ff101b82 */ /* 0x001e220000000a00 */
[--C-:B------:R-:W-:Y:S02]  /*07e0*/  @P1 IMAD R23, R2, UR4, R7.reuse ;  /* 0x0000000402171c24 */ /* 0x100fe4000f8e0207 */
[--C-:B------:R-:W-:Y:S02]  /*07f0*/  @P1 IMAD R21, R0, R11, R20.reuse ;  /* 0x0000000b00151224 */ /* 0x100fe400078e0214 */
[----:B------:R-:W-:Y:S01]  /*0800*/  @P1 IMAD.IADD R25, R23, 0x1, R20 ;  /* 0x0000000117191824 */ /* 0x000fe200078e0214 */
[----:B------:R-:W-:Y:S01]  /*0810*/  @P1 IADD3 R20, PT, PT, R20, 0x2, RZ ;  /* 0x0000000214141810 */ /* 0x000fe20007ffe0ff */
[----:B------:R-:W-:Y:S01]  /*0820*/  @!P2 IMAD R23, R2, UR4, R7 ;  /* 0x000000040217ac24 */ /* 0x000fe2000f8e0207 */
[----:B------:R-:W1:Y:S03]  /*0830*/  @P1 LDC.64 R18, c[0x0][0x390] ;  /* 0x0000e400ff121b82 */ /* 0x000e660000000a00 */
[----:B------:R-:W-:-:S05]  /*0840*/  @!P2 IMAD.IADD R23, R23, 0x1, R20 ;  /* 0x000000011717a824 */ /* 0x000fca00078e0214 */
[----:B------:R-:W2:Y:S08]  /*0850*/  @!P2 LDC.64 R12, c[0x0][0x388] ;  /* 0x0000e200ff0cab82 */ /* 0x000eb00000000a00 */
[----:B------:R-:W3:Y:S01]  /*0860*/  @!P2 LDC.64 R14, c[0x0][0x390] ;  /* 0x0000e400ff0eab82 */ /* 0x000ee20000000a00 */
[----:B0-----:R-:W-:-:S05]  /*0870*/  @P1 IMAD.WIDE R16, R25, 0x4, R16 ;  /* 0x0000000419101825 */ /* 0x001fca00078e0210 */
[----:B------:R-:W4:Y:S01]  /*0880*/  @P1 LDG.E R22, desc[UR8][R16.64] ;  /* 0x0000000810161981 */ /* 0x000f22000c1e1900 */
[----:B-1----:R-:W-:-:S03]  /*0890*/  @P1 IMAD.WIDE R18, R25, 0x4, R18 ;  /* 0x0000000419121825 */ /* 0x002fc600078e0212 */
[----:B------:R0:W5:Y:S04]  /*08a0*/  @P1 LDG.E R24, desc[UR8][R16.64+0x4] ;  /* 0x0000040810181981 */ /* 0x000168000c1e1900 */
[----:B------:R-:W5:Y:S01]  /*08b0*/  @P1 LDG.E R25, desc[UR8][R18.64+0x4] ;  /* 0x0000040812191981 */ /* 0x000f62000c1e1900 */
[----:B--2---:R-:W-:-:S06]  /*08c0*/  @!P2 IMAD.WIDE R12, R23, 0x4, R12 ;  /* 0x00000004170ca825 */ /* 0x004fcc00078e020c */
[----:B------:R-:W2:Y:S01]  /*08d0*/  @!P2 LDG.E R12, desc[UR8][R12.64] ;  /* 0x000000080c0ca981 */ /* 0x000ea2000c1e1900 */
[----:B---3--:R-:W-:-:S03]  /*08e0*/  @!P2 IMAD.WIDE R14, R23, 0x4, R14 ;  /* 0x00000004170ea825 */ /* 0x008fc600078e020e */
[----:B------:R-:W3:Y:S04]  /*08f0*/  @P1 LDG.E R23, desc[UR8][R18.64] ;  /* 0x0000000812171981 */ /* 0x000ee8000c1e1900 */
[----:B------:R-:W2:Y:S01]  /*0900*/  @!P2 LDG.E R14, desc[UR8][R14.64] ;  /* 0x000000080e0ea981 */ /* 0x000ea2000c1e1900 */
[----:B------:R-:W-:Y:S01]  /*0910*/  @!P2 IMAD R11, R0, R11, R20 ;  /* 0x0000000b000ba224 */ /* 0x000fe200078e0214 */
[----:B------:R-:W-:-:S04]  /*0920*/  @P1 IADD3 R21, PT, PT, R2, R21, RZ ;  /* 0x0000001502151210 */ /* 0x000fc80007ffe0ff */
[----:B------:R-:W-:Y:S02]  /*0930*/  @P1 LEA R21, R21, UR7, 0x2 ;  /* 0x0000000715151c11 */ /* 0x000fe4000f8e10ff */
[----:B------:R-:W-:-:S03]  /*0940*/  @!P2 IADD3 R11, PT, PT, R2, R11, RZ ;  /* 0x0000000b020ba210 */ /* 0x000fc60007ffe0ff */
[----:B------:R-:W-:Y:S01]  /*0950*/  @P1 IMAD R20, R2, 0x4, R21 ;  /* 0x0000000402141824 */ /* 0x000fe200078e0215 */
[----:B------:R-:W-:-:S04]  /*0960*/  @!P2 LEA R11, R11, UR7, 0x2 ;  /* 0x000000070b0bac11 */ /* 0x000fc8000f8e10ff */
[----:B0-----:R-:W-:Y:S01]  /*0970*/  @!P2 LEA R17, R2, R11, 0x2 ;  /* 0x0000000b0211a211 */ /* 0x001fe200078e10ff */
[----:B----4-:R1:W-:Y:S04]  /*0980*/  @P1 STS [R21], R22 ;  /* 0x0000001615001388 */ /* 0x0103e80000000800 */
[----:B---3--:R1:W-:Y:S04]  /*0990*/  @P1 STS [R20], R23 ;  /* 0x0000001714001388 */ /* 0x0083e80000000800 */
[----:B-----5:R1:W-:Y:S04]  /*09a0*/  @P1 STS [R21+0x4], R24 ;  /* 0x0000041815001388 */ /* 0x0203e80000000800 */
[----:B------:R1:W-:Y:S04]  /*09b0*/  @P1 STS [R20+0x4], R25 ;  /* 0x0000041914001388 */ /* 0x0003e80000000800 */
[----:B--2---:R1:W-:Y:S04]  /*09c0*/  @!P2 STS [R11], R12 ;  /* 0x0000000c0b00a388 */ /* 0x0043e80000000800 */
[----:B------:R1:W-:Y:S02]  /*09d0*/  @!P2 STS [R17], R14 ;  /* 0x0000000e1100a388 */ /* 0x0003e40000000800 */
.L_x_0:
[----:B------:R-:W2:Y:S02]  /*09e0*/  LDCU UR5, c[0x0][0x3c4] ;  /* 0x00007880ff0577ac */ /* 0x000ea40008000800 */
[----:B--2---:R-:W-:Y:S01]  /*09f0*/  UISETP.GE.AND UP0, UPT, UR5, 0x1, UPT ;  /* 0x000000010500788c */ /* 0x004fe2000bf06270 */
[----:B------:R-:W-:Y:S08]  /*0a00*/  BAR.SYNC.DEFER_BLOCKING 0x0 ;  /* 0x0000000000007b1d */ /* 0x000ff00000010000 */
[----:B------:R-:W-:Y:S05]  /*0a10*/  BRA.U !UP0, `(.L_x_4) ;  /* 0x0000000508e07547 */ /* 0x000fea000b800000 */
[----:B------:R-:W-:Y:S05]  /*0a20*/  @!P0 BRA `(.L_x_4) ;  /* 0x0000000400dc8947 */ /* 0x000fea0003800000 */
[----:B-1----:R-:W-:Y:S01]  /*0a30*/  IMAD R11, R5, UR4, R7 ;  /* 0x00000004050b7c24 */ /* 0x002fe2000f8e0207 */
[----:B------:R-:W-:-:S06]  /*0a40*/  UMOV UR5, URZ ;  /* 0x000000ff00057c82 */ /* 0x000fcc0008000000 */
.L_x_9:
[----:B01----:R-:W0:Y:S01]  /*0a50*/  LDC R23, c[0x0][0x3b4] ;  /* 0x0000ed00ff177b82 */ /* 0x003e220000000800 */
[----:B------:R-:W1:Y:S01]  /*0a60*/  LDCU UR6, c[0x0][0x3c4] ;  /* 0x00007880ff0677ac */ /* 0x000e620008000800 */
[----:B------:R-:W-:Y:S01]  /*0a70*/  HFMA2 R20, -RZ, RZ, 0, 0 ;  /* 0x00000000ff147431 */ /* 0x000fe200000001ff */
[----:B------:R-:W-:-:S04]  /*0a80*/  UIADD3 UR5, UPT, UPT, UR5, 0x1, URZ ;  /* 0x0000000105057890 */ /* 0x000fc8000fffe0ff */
[----:B-1----:R-:W-:Y:S01]  /*0a90*/  UISETP.NE.AND UP0, UPT, UR5, UR6, UPT ;  /* 0x000000060500728c */ /* 0x002fe2000bf05270 */
[----:B0-----:R-:W-:-:S13]  /*0aa0*/  ISETP.GE.U32.AND P0, PT, R23, 0x8, PT ;  /* 0x000000081700780c */ /* 0x001fda0003f06070 */
[----:B------:R-:W-:Y:S05]  /*0ab0*/  @!P0 BRA `(.L_x_5) ;  /* 0x0000000000b48947 */ /* 0x000fea0003800000 */
[----:B------:R-:W-:-:S05]  /*0ac0*/  UMOV UR6, URZ ;  /* 0x000000ff00067c82 */ /* 0x000fca0008000000 */
.L_x_6:
[----:B0-----:R-:W0:Y:S01]  /*0ad0*/  LDC.64 R12, c[0x0][0x390] ;  /* 0x0000e400ff0c7b82 */ /* 0x001e220000000a00 */
[----:B------:R-:W-:-:S07]  /*0ae0*/  VIADD R17, R11, UR6 ;  /* 0x000000060b117c36 */ /* 0x000fce0008000000 */
[----:B------:R-:W1:Y:S01]  /*0af0*/  LDC.64 R14, c[0x0][0x398] ;  /* 0x0000e600ff0e7b82 */ /* 0x000e620000000a00 */
[----:B0-----:R-:W-:-:S05]  /*0b00*/  IMAD.WIDE R12, R17, 0x4, R12 ;  /* 0x00000004110c7825 */ /* 0x001fca00078e020c */
[----:B------:R-:W2:Y:S01]  /*0b10*/  LDG.E R21, desc[UR8][R12.64] ;  /* 0x000000080c157981 */ /* 0x000ea2000c1e1900 */
[----:B-1----:R-:W-:-:S03]  /*0b20*/  IMAD.WIDE R14, R17, 0x4, R14 ;  /* 0x00000004110e7825 */ /* 0x002fc600078e020e */
[----:B------:R-:W3:Y:S04]  /*0b30*/  LDG.E R27, desc[UR8][R12.64+0x4] ;  /* 0x000004080c1b7981 */ /* 0x000ee8000c1e1900 */
[----:B------:R-:W4:Y:S04]  /*0b40*/  LDG.E R25, desc[UR8][R14.64] ;  /* 0x000000080e197981 */ /* 0x000f28000c1e1900 */
[----:B------:R-:W5:Y:S01]  /*0b50*/  LDG.E R17, desc[UR8][R14.64+0x4] ;  /* 0x000004080e117981 */ /* 0x000f62000c1e1900 */
[----:B------:R-:W-:-:S03]  /*0b60*/  IMAD R19, R0, R23, UR6 ;  /* 0x0000000600137e24 */ /* 0x000fc6000f8e0217 */
[----:B------:R-:W5:Y:S02]  /*0b70*/  LDG.E R16, desc[UR8][R12.64+0x8] ;  /* 0x000008080c107981 */ /* 0x000f64000c1e1900 */
[----:B------:R-:W-:Y:S02]  /*0b80*/  LEA R19, R19, UR7, 0x2 ;  /* 0x0000000713137c11 */ /* 0x000fe4000f8e10ff */
[----:B------:R-:W5:Y:S02]  /*0b90*/  LDG.E R29, desc[UR8][R14.64+0x8] ;  /* 0x000008080e1d7981 */ /* 0x000f64000c1e1900 */
[----:B------:R-:W-:Y:S02]  /*0ba0*/  LEA R18, R6, R19, 0x2 ;  /* 0x0000001306127211 */ /* 0x000fe400078e10ff */
[----:B------:R-:W5:Y:S04]  /*0bb0*/  LDG.E R22, desc[UR8][R12.64+0xc] ;  /* 0x00000c080c167981 */ /* 0x000f68000c1e1900 */
[----:B------:R-:W5:Y:S04]  /*0bc0*/  LDG.E R26, desc[UR8][R12.64+0x10] ;  /* 0x000010080c1a7981 */ /* 0x000f68000c1e1900 */
[----:B------:R-:W5:Y:S04]  /*0bd0*/  LDG.E R24, desc[UR8][R12.64+0x14] ;  /* 0x000014080c187981 */ /* 0x000f68000c1e1900 */
[----:B------:R-:W5:Y:S04]  /*0be0*/  LDG.E R20, desc[UR8][R12.64+0x18] ;  /* 0x000018080c147981 */ /* 0x000f68000c1e1900 */
[----:B------:R-:W5:Y:S04]  /*0bf0*/  LDG.E R28, desc[UR8][R12.64+0x1c] ;  /* 0x00001c080c1c7981 */ /* 0x000f68000c1e1900 */
[----:B------:R-:W5:Y:S04]  /*0c00*/  LDG.E R13, desc[UR8][R14.64+0x1c] ;  /* 0x00001c080e0d7981 */ /* 0x000f68000c1e1900 */
[----:B--2---:R0:W-:Y:S04]  /*0c10*/  STS [R19], R21 ;  /* 0x0000001513007388 */ /* 0x0041e80000000800 */
[----:B----4-:R1:W-:Y:S04]  /*0c20*/  STS [R18], R25 ;  /* 0x0000001912007388 */ /* 0x0103e80000000800 */
[----:B---3--:R2:W-:Y:S04]  /*0c30*/  STS [R19+0x4], R27 ;  /* 0x0000041b13007388 */ /* 0x0085e80000000800 */
[----:B0-----:R-:W3:Y:S04]  /*0c40*/  LDG.E R21, desc[UR8][R14.64+0xc] ;  /* 0x00000c080e157981 */ /* 0x001ee8000c1e1900 */
[----:B-----5:R0:W-:Y:S04]  /*0c50*/  STS [R18+0x4], R17 ;  /* 0x0000041112007388 */ /* 0x0201e80000000800 */
[----:B-1----:R-:W4:Y:S04]  /*0c60*/  LDG.E R25, desc[UR8][R14.64+0x14] ;  /* 0x000014080e197981 */ /* 0x002f28000c1e1900 */
[----:B--2---:R-:W2:Y:S04]  /*0c70*/  LDG.E R27, desc[UR8][R14.64+0x18] ;  /* 0x000018080e1b7981 */ /* 0x004ea8000c1e1900 */
[----:B0-----:R-:W5:Y:S04]  /*0c80*/  LDG.E R17, desc[UR8][R14.64+0x10] ;  /* 0x000010080e117981 */ /* 0x001f68000c1e1900 */
[----:B------:R0:W-:Y:S04]  /*0c90*/  STS [R19+0x8], R16 ;  /* 0x0000081013007388 */ /* 0x0001e80000000800 */
[----:B------:R0:W-:Y:S04]  /*0ca0*/  STS [R18+0x8], R29 ;  /* 0x0000081d12007388 */ /* 0x0001e80000000800 */
[----:B------:R0:W-:Y:S01]  /*0cb0*/  STS [R19+0xc], R22 ;  /* 0x00000c1613007388 */ /* 0x0001e20000000800 */
[----:B------:R-:W-:-:S06]  /*0cc0*/  UIADD3 UR6, UPT, UPT, UR6, 0x8, URZ ;  /* 0x0000000806067890 */ /* 0x000fcc000fffe0ff */
[----:B------:R-:W-:Y:S01]  /*0cd0*/  ISETP.NE.AND P0, PT, R8, UR6, PT ;  /* 0x0000000608007c0c */ /* 0x000fe2000bf05270 */
[----:B---3--:R0:W-:Y:S04]  /*0ce0*/  STS [R18+0xc], R21 ;  /* 0x00000c1512007388 */ /* 0x0081e80000000800 */
[----:B------:R0:W-:Y:S04]  /*0cf0*/  STS [R19+0x10], R26 ;  /* 0x0000101a13007388 */ /* 0x0001e80000000800 */
[----:B-----5:R0:W-:Y:S04]  /*0d00*/  STS [R18+0x10], R17 ;  /* 0x0000101112007388 */ /* 0x0201e80000000800 */
[----:B------:R0:W-:Y:S04]  /*0d10*/  STS [R19+0x14], R24 ;  /* 0x0000141813007388 */ /* 0x0001e80000000800 */
[----:B----4-:R0:W-:Y:S04]  /*0d20*/  STS [R18+0x14], R25 ;  /* 0x0000141912007388 */ /* 0x0101e80000000800 */
[----:B------:R0:W-:Y:S04]  /*0d30*/  STS [R19+0x18], R20 ;  /* 0x0000181413007388 */ /* 0x0001e80000000800 */
[----:B--2---:R0:W-:Y:S04]  /*0d40*/  STS [R18+0x18], R27 ;  /* 0x0000181b12007388 */ /* 0x0041e80000000800 */
[----:B------:R0:W-:Y:S04]  /*0d50*/  STS [R19+0x1c], R28 ;  /* 0x00001c1c13007388 */ /* 0x0001e80000000800 */
[----:B------:R0:W-:Y:S01]  /*0d60*/  STS [R18+0x1c], R13 ;  /* 0x00001c0d12007388 */ /* 0x0001e20000000800 */
[----:B------:R-:W-:Y:S05]  /*0d70*/  @P0 BRA `(.L_x_6) ;  /* 0xfffffffc00540947 */ /* 0x000fea000383ffff */
[----:B0-----:R-:W-:-:S07]  /*0d80*/  MOV R20, R8 ;  /* 0x0000000800147202 */ /* 0x001fce0000000f00 */
.L_x_5:
[----:B------:R-:W-:-:S13]  /*0d90*/  ISETP.NE.AND P0, PT, R3, RZ, PT ;  /* 0x000000ff0300720c */ /* 0x000fda0003f05270 */
[----:B------:R-:W-:Y:S05]  /*0da0*/  @!P0 BRA `(.L_x_7) ;  /* 0x0000000000f88947 */ /* 0x000fea0003800000 */
[----:B------:R-:W-:Y:S01]  /*0db0*/  VIADD R12, R3, 0xffffffff ;  /* 0xffffffff030c7836 */ /* 0x000fe20000000000 */
[----:B------:R-:W-:-:S04]  /*0dc0*/  ISETP.NE.AND P1, PT, R4, RZ, PT ;  /* 0x000000ff0400720c */ /* 0x000fc80003f25270 */
[----:B------:R-:W-:-:S13]  /*0dd0*/  ISETP.GE.U32.AND P0, PT, R12, 0x3, PT ;  /* 0x000000030c00780c */ /* 0x000fda0003f06070 */
[----:B------:R-:W-:Y:S05]  /*0de0*/  @!P0 BRA `(.L_x_8) ;  /* 0x0000000000648947 */ /* 0x000fea0003800000 */
[----:B------:R-:W0:Y:S01]  /*0df0*/  LDC.64 R14, c[0x0][0x390] ;  /* 0x0000e400ff0e7b82 */ /* 0x000e220000000a00 */
[----:B------:R-:W-:-:S07]  /*0e00*/  IADD3 R17, PT, PT, R11, R20, RZ ;  /* 0x000000140b117210 */ /* 0x000fce0007ffe0ff */
        /* <DEDUP_REMOVED lines=12> */
[----:B------:R-:W-:-:S04]  /*0ed0*/  LEA R17, R17, UR7, 0x2 ;  /* 0x0000000711117c11 */ /* 0x000fc8000f8e10ff */
[----:B------:R-:W-:Y:S01]  /*0ee0*/  LEA R19, R6, R17, 0x2 ;  /* 0x0000001106137211 */ /* 0x000fe200078e10ff */
[----:B------:R-:W-:Y:S01]  /*0ef0*/  VIADD R20, R20, 0x4 ;  /* 0x0000000414147836 */ /* 0x000fe20000000000 */
        /* <DEDUP_REMOVED lines=8> */
.L_x_8:
[----:B------:R-:W-:Y:S05]  /*0f80*/  @!P1 BRA `(.L_x_7) ;  /* 0x0000000000809947 */ /* 0x000fea0003800000 */
[----:B------:R-:W1:Y:S01]  /*0f90*/  LDC.64 R12, c[0x0][0x390] ;  /* 0x0000e400ff0c7b82 */ /* 0x000e620000000a00 */
[----:B------:R-:W-:Y:S02]  /*0fa0*/  ISETP.NE.AND P0, PT, R4, 0x1, PT ;  /* 0x000000010400780c */ /* 0x000fe40003f05270 */
[----:B0-----:R-:W-:-:S04]  /*0fb0*/  LOP3.LUT R21, R23, 0x1, RZ, 0xc0, !PT ;  /* 0x0000000117157812 */ /* 0x001fc800078ec0ff */
[----:B------:R-:W-:Y:S01]  /*0fc0*/  ISETP.NE.U32.AND P1, PT, R21, 0x1, PT ;  /* 0x000000011500780c */ /* 0x000fe20003f25070 */
[----:B------:R-:W0:Y:S06]  /*0fd0*/  LDC.64 R18, c[0x0][0x398] ;  /* 0x0000e600ff127b82 */ /* 0x000e2c0000000a00 */
[----:B------:R-:W-:Y:S01]  /*0fe0*/  @P0 IADD3 R27, PT, PT, R11, R20, RZ ;  /* 0x000000140b1b0210 */ /* 0x000fe20007ffe0ff */
[----:B------:R-:W-:Y:S01]  /*0ff0*/  @P0 IMAD R21, R0, R23, R20 ;  /* 0x0000001700150224 */ /* 0x000fe200078e0214 */
[----:B------:R-:W2:Y:S01]  /*1000*/  LDC.64 R14, c[0x0][0x390] ;  /* 0x0000e400ff0e7b82 */ /* 0x000ea20000000a00 */
[----:B------:R-:W-:-:S05]  /*1010*/  @P0 IADD3 R20, PT, PT, R20, 0x2, RZ ;  /* 0x0000000214140810 */ /* 0x000fca0007ffe0ff */
[----:B------:R-:W-:Y:S02]  /*1020*/  @!P1 IMAD.IADD R25, R11, 0x1, R20 ;  /* 0x000000010b199824 */ /* 0x000fe400078e0214 */
[----:B------:R-:W3:Y:S01]  /*1030*/  LDC.64 R16, c[0x0][0x398] ;  /* 0x0000e600ff107b82 */ /* 0x000ee20000000a00 */
[----:B-1----:R-:W-:-:S05]  /*1040*/  @P0 IMAD.WIDE R12, R27, 0x4, R12 ;  /* 0x000000041b0c0825 */ /* 0x002fca00078e020c */
[----:B------:R-:W4:Y:S01]  /*1050*/  @P0 LDG.E R22, desc[UR8][R12.64] ;  /* 0x000000080c160981 */ /* 0x000f22000c1e1900 */
[----:B0-----:R-:W-:-:S05]  /*1060*/  @P0 IMAD.WIDE R18, R27, 0x4, R18 ;  /* 0x000000041b120825 */ /* 0x001fca00078e0212 */
[----:B------:R-:W5:Y:S01]  /*1070*/  @P0 LDG.E R24, desc[UR8][R18.64] ;  /* 0x0000000812180981 */ /* 0x000f62000c1e1900 */
[----:B--2---:R-:W-:-:S03]  /*1080*/  @!P1 IMAD.WIDE R14, R25, 0x4, R14 ;  /* 0x00000004190e9825 */ /* 0x004fc600078e020e */
[----:B------:R-:W2:Y:S04]  /*1090*/  @P0 LDG.E R26, desc[UR8][R18.64+0x4] ;  /* 0x00000408121a0981 */ /* 0x000ea8000c1e1900 */
[----:B------:R-:W2:Y:S01]  /*10a0*/  @!P1 LDG.E R14, desc[UR8][R14.64] ;  /* 0x000000080e0e9981 */ /* 0x000ea2000c1e1900 */
[----:B---3--:R-:W-:-:S03]  /*10b0*/  @!P1 IMAD.WIDE R16, R25, 0x4, R16 ;  /* 0x0000000419109825 */ /* 0x008fc600078e0210 */
[----:B------:R-:W3:Y:S04]  /*10c0*/  @P0 LDG.E R25, desc[UR8][R12.64+0x4] ;  /* 0x000004080c190981 */ /* 0x000ee8000c1e1900 */
[----:B------:R-:W2:Y:S01]  /*10d0*/  @!P1 LDG.E R16, desc[UR8][R16.64] ;  /* 0x0000000810109981 */ /* 0x000ea2000c1e1900 */
[----:B------:R-:W-:Y:S01]  /*10e0*/  @!P1 IMAD R23, R0, R23, R20 ;  /* 0x0000001700179224 */ /* 0x000fe200078e0214 */
[----:B------:R-:W-:-:S04]  /*10f0*/  @P0 LEA R27, R21, UR7, 0x2 ;  /* 0x00000007151b0c11 */ /* 0x000fc8000f8e10ff */
[----:B------:R-:W-:Y:S02]  /*1100*/  @P0 LEA R29, R6, R27, 0x2 ;  /* 0x0000001b061d0211 */ /* 0x000fe400078e10ff */
[----:B------:R-:W-:-:S04]  /*1110*/  @!P1 LEA R23, R23, UR7, 0x2 ;  /* 0x0000000717179c11 */ /* 0x000fc8000f8e10ff */
[----:B------:R-:W-:Y:S01]  /*1120*/  @!P1 LEA R21, R6, R23, 0x2 ;  /* 0x0000001706159211 */ /* 0x000fe200078e10ff */
[----:B----4-:R1:W-:Y:S04]  /*1130*/  @P0 STS [R27], R22 ;  /* 0x000000161b000388 */ /* 0x0103e80000000800 */
[----:B-----5:R1:W-:Y:S04]  /*1140*/  @P0 STS [R29], R24 ;  /* 0x000000181d000388 */ /* 0x0203e80000000800 */
[----:B---3--:R1:W-:Y:S04]  /*1150*/  @P0 STS [R27+0x4], R25 ;  /* 0x000004191b000388 */ /* 0x0083e80000000800 */
[----:B--2---:R1:W-:Y:S04]  /*1160*/  @P0 STS [R29+0x4], R26 ;  /* 0x0000041a1d000388 */ /* 0x0043e80000000800 */
[----:B------:R1:W-:Y:S04]  /*1170*/  @!P1 STS [R23], R14 ;  /* 0x0000000e17009388 */ /* 0x0003e80000000800 */
[----:B------:R1:W-:Y:S02]  /*1180*/  @!P1 STS [R21], R16 ;  /* 0x0000001015009388 */ /* 0x0003e40000000800 */
.L_x_7:
[----:B------:R-:W-:Y:S05]  /*1190*/  BRA.U UP0, `(.L_x_9) ;  /* 0xfffffff9002c7547 */ /* 0x000fea000b83ffff */
.L_x_4:
[----:B------:R-:W2:Y:S01]  /*11a0*/  LDCU UR5, c[0x0][0x3c8] ;  /* 0x00007900ff0577ac */ /* 0x000ea20008000800 */
[----:B------:R-:W-:-:S04]  /*11b0*/  UIADD3 UR4, UPT, UPT, UR4, 0x1, URZ ;  /* 0x0000000104047890 */ /* 0x000fc8000fffe0ff */
[----:B--2---:R-:W-:-:S09]  /*11c0*/  UISETP.NE.AND UP0, UPT, UR4, UR5, UPT ;  /* 0x000000050400728c */ /* 0x004fd2000bf05270 */
[----:B------:R-:W-:Y:S05]  /*11d0*/  BRA.U UP0, `(.L_x_10) ;  /* 0xfffffff100107547 */ /* 0x000fea000b83ffff */
[----:B------:R-:W-:Y:S05]  /*11e0*/  EXIT ;  /* 0x000000000000794d */ /* 0x000fea0003800000 */
.L_x_11:
[----:B------:R-:W-:-:S00]  /*11f0*/  BRA `(.L_x_11) ;  /* 0xfffffffc00fc7947 */ /* 0x000fc0000383ffff */
[----:B------:R-:W-:-:S00]  /*1200*/  NOP ;  /* 0x0000000000007918 */ /* 0x000fc00000000000 */
[----:B------:R-:W-:-:S00]  /*1210*/  NOP ;  /* 0x0000000000007918 */ /* 0x000fc00000000000 */
[----:B------:R-:W-:-:S00]  /*1220*/  NOP ;  /* 0x0000000000007918 */ /* 0x000fc00000000000 */
[----:B------:R-:W-:-:S00]  /*1230*/  NOP ;  /* 0x0000000000007918 */ /* 0x000fc00000000000 */
[----:B------:R-:W-:-:S00]  /*1240*/  NOP ;  /* 0x0000000000007918 */ /* 0x000fc00000000000 */
[----:B------:R-:W-:-:S00]  /*1250*/  NOP ;  /* 0x0000000000007918 */ /* 0x000fc00000000000 */
[----:B------:R-:W-:-:S00]  /*1260*/  NOP ;  /* 0x0000000000007918 */ /* 0x000fc00000000000 */
[----:B------:R-:W-:-:S00]  /*1270*/  NOP ;  /* 0x0000000000007918 */ /* 0x000fc00000000000 */
.L_x_12:


//--------------------- .nv.shared._Z11fa1_forwardPfS_S_S_S_S_iifiiii --------------------------
	.section	.nv.shared._Z11fa1_forwardPfS_S_S_S_S_iifiiii,"aw",@nobits
	.sectionflags	@""
	.align	16
	.zero		1024


//--------------------- .nv.shared.reserved.0     --------------------------
	.section	.nv.shared.reserved.0,"aw",@nobits
	.weak		__nv_reservedSMEM_offset_0_alias
	.size		__nv_reservedSMEM_offset_0_alias, 0, 64
	.other		__nv_reservedSMEM_offset_0_alias,@"STO_CUDA_RESERVED_SHARED STV_DEFAULT"
__nv_reservedSMEM_offset_0_alias:
	.zero		0
	.zero		64


//--------------------- .nv.constant0._Z11fa1_forwardPfS_S_S_S_S_iifiiii --------------------------
	.section	.nv.constant0._Z11fa1_forwardPfS_S_S_S_S_iifiiii,"a",@progbits
	.sectionflags	@""
	.align	4
.nv.constant0._Z11fa1_forwardPfS_S_S_S_S_iifiiii:
	.zero		972


//--------------------- SYMBOLS --------------------------

	.type		.nv.reservedSmem.offset0,@object
	.size		.nv.reservedSmem.offset0,0x4
	.type		.nv.reservedSmem.cap,@object
	.size		.nv.reservedSmem.cap,0x4
